//
// Generated by NVIDIA NVVM Compiler
//
// Compiler Build ID: CL-36424714
// Cuda compilation tools, release 13.0, V13.0.88
// Based on NVVM 20.0.0
//

.version 9.0
.target sm_100
.address_size 64

	// .globl	_Z25unique_gid_calculation_2dPi
.extern .func  (.param .b32 func_retval0) vprintf
(
	.param .b64 vprintf_param_0,
	.param .b64 vprintf_param_1
)
;
.global .align 1 .b8 $str[71] = {98, 108, 111, 99, 107, 73, 100, 120, 46, 120, 58, 32, 37, 100, 44, 32, 98, 108, 111, 99, 107, 73, 100, 120, 46, 121, 58, 32, 37, 100, 44, 32, 116, 104, 114, 101, 97, 100, 73, 100, 120, 46, 120, 58, 32, 37, 100, 44, 32, 103, 105, 100, 58, 32, 37, 100, 44, 32, 45, 32, 100, 97, 116, 97, 58, 32, 37, 100, 32, 10};

.visible .entry _Z25unique_gid_calculation_2dPi(
	.param .u64 .ptr .align 1 _Z25unique_gid_calculation_2dPi_param_0
)
{
	.local .align 8 .b8 	__local_depot0[24];
	.reg .b64 	%SP;
	.reg .b64 	%SPL;
	.reg .b32 	%r<11>;
	.reg .b64 	%rd<9>;

	mov.u64 	%SPL, __local_depot0;
	cvta.local.u64 	%SP, %SPL;
	ld.param.u64 	%rd1, [_Z25unique_gid_calculation_2dPi_param_0];
	cvta.to.global.u64 	%rd2, %rd1;
	add.u64 	%rd3, %SP, 0;
	add.u64 	%rd4, %SPL, 0;
	mov.u32 	%r1, %tid.x;
	mov.u32 	%r2, %ctaid.x;
	mov.u32 	%r3, %ntid.x;
	mov.u32 	%r4, %nctaid.x;
	mov.u32 	%r5, %ctaid.y;
	mad.lo.s32 	%r6, %r5, %r4, %r2;
	mad.lo.s32 	%r7, %r6, %r3, %r1;
	mul.wide.s32 	%rd5, %r7, 4;
	add.s64 	%rd6, %rd2, %rd5;
	ld.global.u32 	%r8, [%rd6];
	st.local.v2.u32 	[%rd4], {%r2, %r5};
	st.local.v2.u32 	[%rd4+8], {%r1, %r7};
	st.local.u32 	[%rd4+16], %r8;
	mov.u64 	%rd7, $str;
	cvta.global.u64 	%rd8, %rd7;
	{ // callseq 0, 0
	.param .b64 param0;
	st.param.b64 	[param0], %rd8;
	.param .b64 param1;
	st.param.b64 	[param1], %rd3;
	.param .b32 retval0;
	call.uni (retval0), 
	vprintf, 
	(
	param0, 
	param1
	);
	ld.param.b32 	%r9, [retval0];
	} // callseq 0
	ret;

}


// ===== COMPILED SASS (sm_100) =====

	.target	sm_100

	.elftype	@"ET_EXEC"


//--------------------- .note.nv.tkinfo           --------------------------
	.section	.note.nv.tkinfo,"",@"SHT_NOTE"
	.sectionflags	@"SHF_NOTE_NV_TKINFO"
	.tkinfo
        /*0018*/ 	.word	0x00000002
        /*0030*/ 	.string	""
        /*0030*/ 	.string	"ptxas"
        /*0030*/ 	.string	"Cuda compilation tools, release 13.0, V13.0.88"
        /*0030*/ 	.string	"Build cuda_13.0.r13.0/compiler.36424714_0"
        /*0030*/ 	.string	"-arch sm_100 -m 64 "



//--------------------- .note.nv.cuinfo           --------------------------
	.section	.note.nv.cuinfo,"",@"SHT_NOTE"
	.sectionflags	@"SHF_NOTE_NV_CUINFO"
        /*0018*/ 	.short	0x0002
        /*001a*/ 	.short	0x0064
        /*001c*/ 	.short	0x0082
	.zero		2


//--------------------- .nv.info                  --------------------------
	.section	.nv.info,"",@"SHT_CUDA_INFO"
	.align	4


	//----- nvinfo : EIATTR_REGCOUNT
	.align		4
        /*0000*/ 	.byte	0x04, 0x2f
        /*0002*/ 	.short	(.L_2 - .L_1)
	.align		4
.L_1:
        /*0004*/ 	.word	index@(_Z25unique_gid_calculation_2dPi)
        /*0008*/ 	.word	0x00000018


	//----- nvinfo : EIATTR_FRAME_SIZE
	.align		4
.L_2:
        /*000c*/ 	.byte	0x04, 0x11
        /*000e*/ 	.short	(.L_4 - .L_3)
	.align		4
.L_3:
        /*0010*/ 	.word	index@(_Z25unique_gid_calculation_2dPi)
        /*0014*/ 	.word	0x00000018


	//----- nvinfo : EIATTR_MIN_STACK_SIZE
	.align		4
.L_4:
        /*0018*/ 	.byte	0x04, 0x12
        /*001a*/ 	.short	(.L_6 - .L_5)
	.align		4
.L_5:
        /*001c*/ 	.word	index@(_Z25unique_gid_calculation_2dPi)
        /*0020*/ 	.word	0x00000018
.L_6:


//--------------------- .nv.compat                --------------------------
	.section	.nv.compat,"",@"SHT_CUDA_COMPAT_INFO"
	.align	4
        /*0000*/ 	.byte	0x02, 0x09, 0x00, 0x00, 0x02, 0x02, 0x01, 0x00, 0x02, 0x05, 0x05, 0x00, 0x03, 0x07, 0x01, 0x01
        /*0010*/ 	.byte	0x02, 0x03, 0x00, 0x00, 0x02, 0x06, 0x01, 0x00, 0x04, 0x0b, 0x08, 0x00, 0x09, 0x00, 0x00, 0x00
        /*0020*/ 	.byte	0x00, 0x00, 0x00, 0x00


//--------------------- .nv.info._Z25unique_gid_calculation_2dPi --------------------------
	.section	.nv.info._Z25unique_gid_calculation_2dPi,"",@"SHT_CUDA_INFO"
	.sectionflags	@""
	.align	4


	//----- nvinfo : EIATTR_CUDA_API_VERSION
	.align		4
        /*0000*/ 	.byte	0x04, 0x37
        /*0002*/ 	.short	(.L_8 - .L_7)
.L_7:
        /*0004*/ 	.word	0x00000082


	//----- nvinfo : EIATTR_KPARAM_INFO
	.align		4
.L_8:
        /*0008*/ 	.byte	0x04, 0x17
        /*000a*/ 	.short	(.L_10 - .L_9)
.L_9:
        /*000c*/ 	.word	0x00000000
        /*0010*/ 	.short	0x0000
        /*0012*/ 	.short	0x0000
        /*0014*/ 	.byte	0x00, 0xf5, 0x21, 0x00


	//----- nvinfo : EIATTR_SPARSE_MMA_MASK
	.align		4
.L_10:
        /*0018*/ 	.byte	0x03, 0x50
        /*001a*/ 	.short	0x0000


	//----- nvinfo : EIATTR_MAXREG_COUNT
	.align		4
        /*001c*/ 	.byte	0x03, 0x1b
        /*001e*/ 	.short	0x00ff


	//----- nvinfo : EIATTR_EXTERNS
	.align		4
        /*0020*/ 	.byte	0x04, 0x0f
        /*0022*/ 	.short	(.L_12 - .L_11)


	//   ....[0]....
	.align		4
.L_11:
        /*0024*/ 	.word	index@(vprintf)


	//----- nvinfo : EIATTR_MERCURY_ISA_VERSION
	.align		4
.L_12:
        /*0028*/ 	.byte	0x03, 0x5f
        /*002a*/ 	.short	0x0101


	//----- nvinfo : EIATTR_VRC_CTA_INIT_COUNT
	.align		4
        /*002c*/ 	.byte	0x02, 0x4a
	.zero		1
	.zero		1


	//----- nvinfo : EIATTR_SYSCALL_OFFSETS
	.align		4
        /*0030*/ 	.byte	0x04, 0x46
        /*0032*/ 	.short	(.L_14 - .L_13)


	//   ....[0]....
.L_13:
        /*0034*/ 	.word	0x000001a0


	//----- nvinfo : EIATTR_EXIT_INSTR_OFFSETS
	.align		4
.L_14:
        /*0038*/ 	.byte	0x04, 0x1c
        /*003a*/ 	.short	(.L_16 - .L_15)


	//   ....[0]....
.L_15:
        /*003c*/ 	.word	0x000001b0


	//----- nvinfo : EIATTR_CBANK_PARAM_SIZE
	.align		4
.L_16:
        /*0040*/ 	.byte	0x03, 0x19
        /*0042*/ 	.short	0x0008


	//----- nvinfo : EIATTR_PARAM_CBANK
	.align		4
        /*0044*/ 	.byte	0x04, 0x0a
        /*0046*/ 	.short	(.L_18 - .L_17)
	.align		4
.L_17:
        /*0048*/ 	.word	index@(.nv.constant0._Z25unique_gid_calculation_2dPi)
        /*004c*/ 	.short	0x0380
        /*004e*/ 	.short	0x0008


	//----- nvinfo : EIATTR_SW_WAR
	.align		4
.L_18:
        /*0050*/ 	.byte	0x04, 0x36
        /*0052*/ 	.short	(.L_20 - .L_19)
.L_19:
        /*0054*/ 	.word	0x00000008
.L_20:


//--------------------- .nv.callgraph             --------------------------
	.section	.nv.callgraph,"",@"SHT_CUDA_CALLGRAPH"
	.align	4
	.sectionentsize	8
	.align		4
        /*0000*/ 	.word	0x00000000
	.align		4
        /*0004*/ 	.word	0xffffffff
	.align		4
        /*0008*/ 	.word	index@(_Z25unique_gid_calculation_2dPi)
	.align		4
        /*000c*/ 	.word	index@(vprintf)
	.align		4
        /*0010*/ 	.word	0x00000000
	.align		4
        /*0014*/ 	.word	0xfffffffe
	.align		4
        /*0018*/ 	.word	0x00000000
	.align		4
        /*001c*/ 	.word	0xfffffffd
	.align		4
        /*0020*/ 	.word	0x00000000
	.align		4
        /*0024*/ 	.word	0xfffffffc


//--------------------- .nv.constant4             --------------------------
	.section	.nv.constant4,"a",@progbits
	.align	8
	.align		8
.nv.constant4:
        /*0000*/ 	.dword	vprintf
	.align		8
        /*0008*/ 	.dword	$str


//--------------------- .text._Z25unique_gid_calculation_2dPi --------------------------
	.section	.text._Z25unique_gid_calculation_2dPi,"ax",@progbits
	.align	128
        .global         _Z25unique_gid_calculation_2dPi
        .type           _Z25unique_gid_calculation_2dPi,@function
        .size           _Z25unique_gid_calculation_2dPi,(.L_x_2 - _Z25unique_gid_calculation_2dPi)
        .other          _Z25unique_gid_calculation_2dPi,@"STO_CUDA_ENTRY STV_DEFAULT"
_Z25unique_gid_calculation_2dPi:
.text._Z25unique_gid_calculation_2dPi:
[----:B------:R-:W0:Y:S01]  /*0000*/  LDC R1, c[0x0][0x37c] ;  /* 0x0000df00ff017b82 */ /* 0x000e220000000800 */
[----:B------:R-:W1:Y:S01]  /*0010*/  S2R R12, SR_CTAID.X ;  /* 0x00000000000c7919 */ /* 0x000e620000002500 */
[----:B------:R-:W2:Y:S06]  /*0020*/  LDCU UR6, c[0x0][0x2fc] ;  /* 0x00005f80ff0677ac */ /* 0x000eac0008000800 */
[----:B------:R-:W3:Y:S01]  /*0030*/  LDC.64 R2, c[0x0][0x380] ;  /* 0x0000e000ff027b82 */ /* 0x000ee20000000a00 */
[----:B0-----:R-:W-:Y:S01]  /*0040*/  VIADD R1, R1, 0xffffffe8 ;  /* 0xffffffe801017836 */ /* 0x001fe20000000000 */
[----:B------:R-:W1:Y:S01]  /*0050*/  S2R R13, SR_CTAID.Y ;  /* 0x00000000000d7919 */ /* 0x000e620000002600 */
[----:B------:R-:W0:Y:S01]  /*0060*/  LDCU UR7, c[0x0][0x360] ;  /* 0x00006c00ff0777ac */ /* 0x000e220008000800 */
[----:B------:R-:W0:Y:S01]  /*0070*/  S2R R10, SR_TID.X ;  /* 0x00000000000a7919 */ /* 0x000e220000002100 */
[----:B------:R-:W1:Y:S01]  /*0080*/  LDCU UR8, c[0x0][0x370] ;  /* 0x00006e00ff0877ac */ /* 0x000e620008000800 */
[----:B------:R-:W4:Y:S01]  /*0090*/  LDCU.64 UR4, c[0x0][0x358] ;  /* 0x00006b00ff0477ac */ /* 0x000f220008000a00 */
[----:B-1----:R-:W-:Y:S01]  /*00a0*/  IMAD R11, R13, UR8, R12 ;  /* 0x000000080d0b7c24 */ /* 0x002fe2000f8e020c */
[----:B------:R-:W-:Y:S01]  /*00b0*/  MOV R0, 0x0 ;  /* 0x0000000000007802 */ /* 0x000fe20000000f00 */
[----:B------:R1:W-:Y:S01]  /*00c0*/  STL.64 [R1], R12 ;  /* 0x0000000c01007387 */ /* 0x0003e20000100a00 */
[----:B------:R-:W5:Y:S01]  /*00d0*/  LDCU.64 UR8, c[0x4][0x8] ;  /* 0x01000100ff0877ac */ /* 0x000f620008000a00 */
[----:B0-----:R-:W-:-:S04]  /*00e0*/  IMAD R11, R11, UR7, R10 ;  /* 0x000000070b0b7c24 */ /* 0x001fc8000f8e020a */
[----:B---3--:R-:W-:-:S06]  /*00f0*/  IMAD.WIDE R2, R11, 0x4, R2 ;  /* 0x000000040b027825 */ /* 0x008fcc00078e0202 */
[----:B----4-:R-:W3:Y:S01]  /*0100*/  LDG.E R2, desc[UR4][R2.64] ;  /* 0x0000000402027981 */ /* 0x010ee2000c1e1900 */
[----:B------:R-:W0:Y:S01]  /*0110*/  LDCU UR4, c[0x0][0x2f8] ;  /* 0x00005f00ff0477ac */ /* 0x000e220008000800 */
[----:B------:R1:W4:Y:S02]  /*0120*/  LDC.64 R8, c[0x4][R0] ;  /* 0x0100000000087b82 */ /* 0x0003240000000a00 */
[----:B------:R1:W-:Y:S01]  /*0130*/  STL.64 [R1+0x8], R10 ;  /* 0x0000080a01007387 */ /* 0x0003e20000100a00 */
[----:B-----5:R-:W-:Y:S01]  /*0140*/  IMAD.U32 R4, RZ, RZ, UR8 ;  /* 0x00000008ff047e24 */ /* 0x020fe2000f8e00ff */
[----:B------:R-:W-:Y:S02]  /*0150*/  MOV R5, UR9 ;  /* 0x0000000900057c02 */ /* 0x000fe40008000f00 */
[----:B0-----:R-:W-:-:S04]  /*0160*/  IADD3 R6, P0, PT, R1, UR4, RZ ;  /* 0x0000000401067c10 */ /* 0x001fc8000ff1e0ff */
[----:B--2---:R-:W-:Y:S01]  /*0170*/  IADD3.X R7, PT, PT, RZ, UR6, RZ, P0, !PT ;  /* 0x00000006ff077c10 */ /* 0x004fe200087fe4ff */
[----:B---34-:R1:W-:Y:S08]  /*0180*/  STL [R1+0x10], R2 ;  /* 0x0000100201007387 */ /* 0x0183f00000100800 */
[----:B------:R-:W-:-:S07]  /*0190*/  LEPC R20, `(.L_x_0) ;  /* 0x000000001014794e */ /* 0x000fce0000000000 */
[----:B-1----:R-:W-:Y:S05]  /*01a0*/  CALL.ABS.NOINC R8 ;  /* 0x0000000008007343 */ /* 0x002fea0003c00000 */
.L_x_0:
[----:B------:R-:W-:Y:S05]  /*01b0*/  EXIT ;  /* 0x000000000000794d */ /* 0x000fea0003800000 */
.L_x_1:
[----:B------:R-:W-:-:S00]  /*01c0*/  BRA `(.L_x_1) ;  /* 0xfffffffc00fc7947 */ /* 0x000fc0000383ffff */
[----:B------:R-:W-:-:S00]  /*01d0*/  NOP ;  /* 0x0000000000007918 */ /* 0x000fc00000000000 */
        /* <DEDUP_REMOVED lines=10> */
.L_x_2:


//--------------------- .nv.global.init           --------------------------
	.section	.nv.global.init,"aw",@progbits
.nv.global.init:
	.type		$str,@object
	.size		$str,(.L_0 - $str)
$str:
        /*0000*/ 	.byte	0x62, 0x6c, 0x6f, 0x63, 0x6b, 0x49, 0x64, 0x78, 0x2e, 0x78, 0x3a, 0x20, 0x25, 0x64, 0x2c, 0x20
        /*0010*/ 	.byte	0x62, 0x6c, 0x6f, 0x63, 0x6b, 0x49, 0x64, 0x78, 0x2e, 0x79, 0x3a, 0x20, 0x25, 0x64, 0x2c, 0x20
        /*0020*/ 	.byte	0x74, 0x68, 0x72, 0x65, 0x61, 0x64, 0x49, 0x64, 0x78, 0x2e, 0x78, 0x3a, 0x20, 0x25, 0x64, 0x2c
        /*0030*/ 	.byte	0x20, 0x67, 0x69, 0x64, 0x3a, 0x20, 0x25, 0x64, 0x2c, 0x20, 0x2d, 0x20, 0x64, 0x61, 0x74, 0x61
        /*0040*/ 	.byte	0x3a, 0x20, 0x25, 0x64, 0x20, 0x0a, 0x00
.L_0:


//--------------------- .nv.shared.reserved.0     --------------------------
	.section	.nv.shared.reserved.0,"aw",@nobits
	.weak		__nv_reservedSMEM_offset_0_alias
	.size		__nv_reservedSMEM_offset_0_alias, 0, 64
	.other		__nv_reservedSMEM_offset_0_alias,@"STO_CUDA_RESERVED_SHARED STV_DEFAULT"
__nv_reservedSMEM_offset_0_alias:
	.zero		0
	.zero		64


//--------------------- .nv.constant0._Z25unique_gid_calculation_2dPi --------------------------
	.section	.nv.constant0._Z25unique_gid_calculation_2dPi,"a",@progbits
	.sectionflags	@""
	.align	4
.nv.constant0._Z25unique_gid_calculation_2dPi:
	.zero		904


//--------------------- SYMBOLS --------------------------

	.type		.nv.reservedSmem.offset0,@object
	.size		.nv.reservedSmem.offset0,0x4
	.type		vprintf,@function
